	.headerflags	@"EF_CUDA_TEXMODE_UNIFIED EF_CUDA_64BIT_ADDRESS EF_CUDA_ACCELERATORS EF_CUDA_SM90 EF_CUDA_VIRTUAL_SM(EF_CUDA_SM90)"
	.elftype	@"ET_EXEC"


//--------------------- .nv.info                  --------------------------
	.section	.nv.info,"",@"SHT_CUDA_INFO"
	.align	4


	//----- nvinfo : EIATTR_REGCOUNT
	.align		4
        /*0000*/ 	.byte	0x04, 0x2f
        /*0002*/ 	.short	(.L_3 - .L_2)
	.align		4
.L_2:
        /*0004*/ 	.word	index@(triton_poi_fused__native_batch_norm_legit_no_training_relu_11)
        /*0008*/ 	.word	0x00000010


	//----- nvinfo : EIATTR_MIN_STACK_SIZE
	.align		4
.L_3:
        /*000c*/ 	.byte	0x04, 0x12
        /*000e*/ 	.short	(.L_5 - .L_4)
	.align		4
.L_4:
        /*0010*/ 	.word	index@(triton_poi_fused__native_batch_norm_legit_no_training_relu_11)
        /*0014*/ 	.word	0x00000000


	//----- nvinfo : EIATTR_FRAME_SIZE
	.align		4
.L_5:
        /*0018*/ 	.byte	0x04, 0x11
        /*001a*/ 	.short	(.L_7 - .L_6)
	.align		4
.L_6:
        /*001c*/ 	.word	index@(triton_poi_fused__native_batch_norm_legit_no_training_relu_11)
        /*0020*/ 	.word	0x00000000


	//----- nvinfo : EIATTR_MIN_STACK_SIZE
	.align		4
.L_7:
        /*0024*/ 	.byte	0x04, 0x12
        /*0026*/ 	.short	(.L_9 - .L_8)
	.align		4
.L_8:
        /*0028*/ 	.word	index@(triton_poi_fused__native_batch_norm_legit_no_training_relu_11)
        /*002c*/ 	.word	0x00000000
.L_9:


//--------------------- .nv.info.triton_poi_fused__native_batch_norm_legit_no_training_relu_11 --------------------------
	.section	.nv.info.triton_poi_fused__native_batch_norm_legit_no_training_relu_11,"",@"SHT_CUDA_INFO"
	.sectionflags	@""
	.align	4


	//----- nvinfo : EIATTR_CUDA_API_VERSION
	.align		4
        /*0000*/ 	.byte	0x04, 0x37
        /*0002*/ 	.short	(.L_11 - .L_10)
.L_10:
        /*0004*/ 	.word	0x0000007c


	//----- nvinfo : EIATTR_KPARAM_INFO
	.align		4
.L_11:
        /*0008*/ 	.byte	0x04, 0x17
        /*000a*/ 	.short	(.L_13 - .L_12)
.L_12:
        /*000c*/ 	.word	0x00000000
        /*0010*/ 	.short	0x0006
        /*0012*/ 	.short	0x0030
        /*0014*/ 	.byte	0x00, 0xf0, 0x11, 0x00


	//----- nvinfo : EIATTR_KPARAM_INFO
	.align		4
.L_13:
        /*0018*/ 	.byte	0x04, 0x17
        /*001a*/ 	.short	(.L_15 - .L_14)
.L_14:
        /*001c*/ 	.word	0x00000000
        /*0020*/ 	.short	0x0005
        /*0022*/ 	.short	0x0028
        /*0024*/ 	.byte	0x00, 0xf4, 0x21, 0x00


	//----- nvinfo : EIATTR_KPARAM_INFO
	.align		4
.L_15:
        /*0028*/ 	.byte	0x04, 0x17
        /*002a*/ 	.short	(.L_17 - .L_16)
.L_16:
        /*002c*/ 	.word	0x00000000
        /*0030*/ 	.short	0x0004
        /*0032*/ 	.short	0x0020
        /*0034*/ 	.byte	0x00, 0xf4, 0x21, 0x00


	//----- nvinfo : EIATTR_KPARAM_INFO
	.align		4
.L_17:
        /*0038*/ 	.byte	0x04, 0x17
        /*003a*/ 	.short	(.L_19 - .L_18)
.L_18:
        /*003c*/ 	.word	0x00000000
        /*0040*/ 	.short	0x0003
        /*0042*/ 	.short	0x0018
        /*0044*/ 	.byte	0x00, 0xf4, 0x21, 0x00


	//----- nvinfo : EIATTR_KPARAM_INFO
	.align		4
.L_19:
        /*0048*/ 	.byte	0x04, 0x17
        /*004a*/ 	.short	(.L_21 - .L_20)
.L_20:
        /*004c*/ 	.word	0x00000000
        /*0050*/ 	.short	0x0002
        /*0052*/ 	.short	0x0010
        /*0054*/ 	.byte	0x00, 0xf4, 0x21, 0x00


	//----- nvinfo : EIATTR_KPARAM_INFO
	.align		4
.L_21:
        /*0058*/ 	.byte	0x04, 0x17
        /*005a*/ 	.short	(.L_23 - .L_22)
.L_22:
        /*005c*/ 	.word	0x00000000
        /*0060*/ 	.short	0x0001
        /*0062*/ 	.short	0x0008
        /*0064*/ 	.byte	0x00, 0xf4, 0x21, 0x00


	//----- nvinfo : EIATTR_KPARAM_INFO
	.align		4
.L_23:
        /*0068*/ 	.byte	0x04, 0x17
        /*006a*/ 	.short	(.L_25 - .L_24)
.L_24:
        /*006c*/ 	.word	0x00000000
        /*0070*/ 	.short	0x0000
        /*0072*/ 	.short	0x0000
        /*0074*/ 	.byte	0x00, 0xf4, 0x21, 0x00


	//----- nvinfo : EIATTR_SPARSE_MMA_MASK
	.align		4
.L_25:
        /*0078*/ 	.byte	0x03, 0x50
        /*007a*/ 	.short	0x0000


	//----- nvinfo : EIATTR_MAXREG_COUNT
	.align		4
        /*007c*/ 	.byte	0x03, 0x1b
        /*007e*/ 	.short	0x00ff


	//----- nvinfo : EIATTR_EXIT_INSTR_OFFSETS
	.align		4
        /*0080*/ 	.byte	0x04, 0x1c
        /*0082*/ 	.short	(.L_27 - .L_26)


	//   ....[0]....
.L_26:
        /*0084*/ 	.word	0x000002f0


	//----- nvinfo : EIATTR_REQNTID
	.align		4
.L_27:
        /*0088*/ 	.byte	0x04, 0x10
        /*008a*/ 	.short	(.L_29 - .L_28)
.L_28:
        /*008c*/ 	.word	0x00000080
        /*0090*/ 	.word	0x00000001
        /*0094*/ 	.word	0x00000001


	//----- nvinfo : EIATTR_CBANK_PARAM_SIZE
	.align		4
.L_29:
        /*0098*/ 	.byte	0x03, 0x19
        /*009a*/ 	.short	0x0034


	//----- nvinfo : EIATTR_PARAM_CBANK
	.align		4
        /*009c*/ 	.byte	0x04, 0x0a
        /*009e*/ 	.short	(.L_31 - .L_30)
	.align		4
.L_30:
        /*00a0*/ 	.word	index@(.nv.constant0.triton_poi_fused__native_batch_norm_legit_no_training_relu_11)
        /*00a4*/ 	.short	0x0210
        /*00a6*/ 	.short	0x0034


	//----- nvinfo : EIATTR_SW_WAR
	.align		4
.L_31:
        /*00a8*/ 	.byte	0x04, 0x36
        /*00aa*/ 	.short	(.L_33 - .L_32)
.L_32:
        /*00ac*/ 	.word	0x00000008
.L_33:


//--------------------- .nv.callgraph             --------------------------
	.section	.nv.callgraph,"",@"SHT_CUDA_CALLGRAPH"
	.align	4
	.sectionentsize	8
	.align		4
        /*0000*/ 	.word	0x00000000
	.align		4
        /*0004*/ 	.word	0xffffffff
	.align		4
        /*0008*/ 	.word	0x00000000
	.align		4
        /*000c*/ 	.word	0xfffffffe
	.align		4
        /*0010*/ 	.word	0x00000000
	.align		4
        /*0014*/ 	.word	0xfffffffd
	.align		4
        /*0018*/ 	.word	0x00000000
	.align		4
        /*001c*/ 	.word	0xfffffffc


//--------------------- .nv.constant4             --------------------------
	.section	.nv.constant4,"a",@progbits
	.align	8
	.align		8
.nv.constant4:
        /*0000*/ 	.dword	_$_str
	.align		8
        /*0008*/ 	.dword	_$_str_$_2


//--------------------- .text.triton_poi_fused__native_batch_norm_legit_no_training_relu_11 --------------------------
	.section	.text.triton_poi_fused__native_batch_norm_legit_no_training_relu_11,"ax",@progbits
	.align	128
        .global         triton_poi_fused__native_batch_norm_legit_no_training_relu_11
        .type           triton_poi_fused__native_batch_norm_legit_no_training_relu_11,@function
        .size           triton_poi_fused__native_batch_norm_legit_no_training_relu_11,(.L_x_1 - triton_poi_fused__native_batch_norm_legit_no_training_relu_11)
        .other          triton_poi_fused__native_batch_norm_legit_no_training_relu_11,@"STO_CUDA_ENTRY STV_DEFAULT"
triton_poi_fused__native_batch_norm_legit_no_training_relu_11:
.text.triton_poi_fused__native_batch_norm_legit_no_training_relu_11:
[----:B------:R-:W-:Y:S01]  /*0000*/  LDC R1, c[0x0][0x28] ;  /* 0x00000a00ff017b82 */ /* 0x000fe20000000800 */
[----:B------:R-:W1:Y:S07]  /*0010*/  S2R R0, SR_TID.X ;  /* 0x0000000000007919 */ /* 0x000e6e0000002100 */
[----:B------:R-:W2:Y:S01]  /*0020*/  LDC.64 R6, c[0x0][0x220] ;  /* 0x00008800ff067b82 */ /* 0x000ea20000000a00 */
[----:B------:R-:W-:Y:S01]  /*0030*/  ULDC.64 UR4, c[0x0][0x208] ;  /* 0x0000820000047ab9 */ /* 0x000fe20000000a00 */
[----:B------:R-:W3:Y:S06]  /*0040*/  S2R R3, SR_CTAID.X ;  /* 0x0000000000037919 */ /* 0x000eec0000002500 */
[----:B------:R-:W4:Y:S08]  /*0050*/  LDC.64 R4, c[0x0][0x218] ;  /* 0x00008600ff047b82 */ /* 0x000f300000000a00 */
[----:B------:R-:W5:Y:S08]  /*0060*/  LDC.64 R8, c[0x0][0x228] ;  /* 0x00008a00ff087b82 */ /* 0x000f700000000a00 */
[----:B------:R-:W5:Y:S01]  /*0070*/  LDC.64 R10, c[0x0][0x230] ;  /* 0x00008c00ff0a7b82 */ /* 0x000f620000000a00 */
[----:B-1----:R-:W-:-:S02]  /*0080*/  LOP3.LUT R0, R0, 0x7f, RZ, 0xc0, !PT ;  /* 0x0000007f00007812 */ /* 0x002fc400078ec0ff */
[----:B---3--:R-:W-:Y:S02]  /*0090*/  SHF.R.S32.HI R2, RZ, 0x18, R3 ;  /* 0x00000018ff027819 */ /* 0x008fe40000011403 */
[----:B------:R-:W-:Y:S02]  /*00a0*/  LEA R0, R3, R0, 0x7 ;  /* 0x0000000003007211 */ /* 0x000fe400078e38ff */
[----:B------:R-:W-:-:S04]  /*00b0*/  SGXT R3, R2, 0x1 ;  /* 0x000000010203781a */ /* 0x000fc80000000200 */
[----:B------:R-:W-:-:S04]  /*00c0*/  LEA.HI R3, R3, R0, RZ, 0x6 ;  /* 0x0000000003037211 */ /* 0x000fc800078f30ff */
[----:B------:R-:W-:-:S04]  /*00d0*/  SHF.R.S32.HI R3, RZ, 0x6, R3 ;  /* 0x00000006ff037819 */ /* 0x000fc80000011403 */
[----:B------:R-:W-:-:S04]  /*00e0*/  LEA.HI R2, R3, R3, RZ, 0x7 ;  /* 0x0000000303027211 */ /* 0x000fc800078f38ff */
[----:B------:R-:W-:-:S04]  /*00f0*/  LOP3.LUT R2, R2, 0xffffff80, RZ, 0xc0, !PT ;  /* 0xffffff8002027812 */ /* 0x000fc800078ec0ff */
[----:B------:R-:W-:Y:S02]  /*0100*/  IADD3 R13, R3, -R2, RZ ;  /* 0x80000002030d7210 */ /* 0x000fe40007ffe0ff */
[----:B------:R-:W1:Y:S03]  /*0110*/  LDC.64 R2, c[0x0][0x210] ;  /* 0x00008400ff027b82 */ /* 0x000e660000000a00 */
[----:B--2---:R-:W-:-:S06]  /*0120*/  IMAD.WIDE R6, R13, 0x4, R6 ;  /* 0x000000040d067825 */ /* 0x004fcc00078e0206 */
[----:B------:R-:W2:Y:S01]  /*0130*/  LDG.E.EL R6, desc[UR4][R6.64] ;  /* 0x0000000406067981 */ /* 0x000ea2000c2e1900 */
[----:B----4-:R-:W-:-:S04]  /*0140*/  IMAD.WIDE R4, R13, 0x4, R4 ;  /* 0x000000040d047825 */ /* 0x010fc800078e0204 */
[C---:B-----5:R-:W-:Y:S02]  /*0150*/  IMAD.WIDE R8, R13.reuse, 0x4, R8 ;  /* 0x000000040d087825 */ /* 0x060fe400078e0208 */
[----:B------:R3:W4:Y:S02]  /*0160*/  LDG.E.EL R5, desc[UR4][R4.64] ;  /* 0x0000000404057981 */ /* 0x000724000c2e1900 */
[----:B0-----:R-:W-:Y:S02]  /*0170*/  IMAD.WIDE R10, R13, 0x4, R10 ;  /* 0x000000040d0a7825 */ /* 0x001fe400078e020a */
[----:B------:R-:W5:Y:S02]  /*0180*/  LDG.E.EL R8, desc[UR4][R8.64] ;  /* 0x0000000408087981 */ /* 0x000f64000c2e1900 */
[C---:B-1----:R-:W-:Y:S02]  /*0190*/  IMAD.WIDE R2, R0.reuse, 0x4, R2 ;  /* 0x0000000400027825 */ /* 0x042fe400078e0202 */
[----:B------:R-:W5:Y:S04]  /*01a0*/  LDG.E.EL R11, desc[UR4][R10.64] ;  /* 0x000000040a0b7981 */ /* 0x000f68000c2e1900 */
[----:B------:R0:W4:Y:S01]  /*01b0*/  LDG.E R12, desc[UR4][R2.64] ;  /* 0x00000004020c7981 */ /* 0x000122000c1e1900 */
[----:B---3--:R-:W-:Y:S01]  /*01c0*/  HFMA2.MMA R4, -RZ, RZ, 1.625, 0 ;  /* 0x3e800000ff047435 */ /* 0x008fe200000001ff */
[----:B0-----:R-:W0:Y:S02]  /*01d0*/  LDC.64 R2, c[0x0][0x238] ;  /* 0x00008e00ff027b82 */ /* 0x001e240000000a00 */
[----:B0-----:R-:W-:-:S04]  /*01e0*/  IMAD.WIDE R2, R0, 0x4, R2 ;  /* 0x0000000400027825 */ /* 0x001fc800078e0202 */
[----:B--2---:R-:W-:-:S04]  /*01f0*/  FADD R6, R6, 0.0010000000474974513054 ;  /* 0x3a83126f06067421 */ /* 0x004fc80000000000 */
[----:B------:R-:W0:Y:S02]  /*0200*/  MUFU.SQRT R7, R6 ;  /* 0x0000000600077308 */ /* 0x000e240000002000 */
[C---:B0-----:R-:W-:Y:S02]  /*0210*/  FSETP.GT.AND P0, PT, R7.reuse, 8.50705917302346158658e+37, PT ;  /* 0x7e8000000700780b */ /* 0x041fe40003f04000 */
[----:B------:R-:W-:-:S11]  /*0220*/  FSETP.GEU.AND P1, PT, R7, 1.175494350822287508e-38, PT ;  /* 0x008000000700780b */ /* 0x000fd60003f2e000 */
[----:B------:R-:W-:-:S04]  /*0230*/  @P0 FMUL R7, R7, 0.25 ;  /* 0x3e80000007070820 */ /* 0x000fc80000400000 */
[----:B------:R-:W-:-:S06]  /*0240*/  @!P1 FMUL R7, R7, 16777216 ;  /* 0x4b80000007079820 */ /* 0x000fcc0000400000 */
[----:B------:R-:W0:Y:S01]  /*0250*/  MUFU.RCP R7, R7 ;  /* 0x0000000700077308 */ /* 0x000e220000001000 */
[----:B------:R-:W-:Y:S01]  /*0260*/  FSEL R4, R4, 1, P0 ;  /* 0x3f80000004047808 */ /* 0x000fe20000000000 */
[----:B----4-:R-:W-:-:S04]  /*0270*/  FADD R5, R12, -R5 ;  /* 0x800000050c057221 */ /* 0x010fc80000000000 */
[----:B------:R-:W-:-:S04]  /*0280*/  @!P1 FMUL R4, R4, 16777216 ;  /* 0x4b80000004049820 */ /* 0x000fc80000400000 */
[----:B0-----:R-:W-:-:S04]  /*0290*/  FMUL R4, R7, R4 ;  /* 0x0000000407047220 */ /* 0x001fc80000400000 */
[----:B------:R-:W-:-:S04]  /*02a0*/  FMUL R4, R5, R4 ;  /* 0x0000000405047220 */ /* 0x000fc80000400000 */
[----:B-----5:R-:W-:-:S05]  /*02b0*/  FFMA R4, R8, R4, R11 ;  /* 0x0000000408047223 */ /* 0x020fca000000000b */
[----:B------:R-:W-:-:S04]  /*02c0*/  FSETP.GEU.AND P0, PT, R4, RZ, PT ;  /* 0x000000ff0400720b */ /* 0x000fc80003f0e000 */
[----:B------:R-:W-:-:S05]  /*02d0*/  FSEL R5, R4, RZ, P0 ;  /* 0x000000ff04057208 */ /* 0x000fca0000000000 */
[----:B------:R-:W-:Y:S01]  /*02e0*/  STG.E desc[UR4][R2.64], R5 ;  /* 0x0000000502007986 */ /* 0x000fe2000c101904 */
[----:B------:R-:W-:Y:S05]  /*02f0*/  EXIT ;  /* 0x000000000000794d */ /* 0x000fea0003800000 */
.L_x_0:
[----:B------:R-:W-:-:S00]  /*0300*/  BRA `(.L_x_0) ;  /* 0xfffffffc00fc7947 */ /* 0x000fc0000383ffff */
[----:B------:R-:W-:-:S00]  /*0310*/  NOP ;  /* 0x0000000000007918 */ /* 0x000fc00000000000 */
        /* <DEDUP_REMOVED lines=14> */
.L_x_1:


//--------------------- .nv.global.init           --------------------------
	.section	.nv.global.init,"aw",@progbits
.nv.global.init:
	.type		_$_str,@object
	.size		_$_str,(_$_str_$_2 - _$_str)
_$_str:
        /*0000*/ 	.byte	0x5f, 0x5f, 0x43, 0x55, 0x44, 0x41, 0x5f, 0x46, 0x54, 0x5a, 0x00
	.type		_$_str_$_2,@object
	.size		_$_str_$_2,(.L_1 - _$_str_$_2)
_$_str_$_2:
        /*000b*/ 	.byte	0x5f, 0x5f, 0x43, 0x55, 0x44, 0x41, 0x5f, 0x50, 0x52, 0x45, 0x43, 0x5f, 0x53, 0x51, 0x52, 0x54
        /*001b*/ 	.byte	0x00
.L_1:


//--------------------- .nv.constant0.triton_poi_fused__native_batch_norm_legit_no_training_relu_11 --------------------------
	.section	.nv.constant0.triton_poi_fused__native_batch_norm_legit_no_training_relu_11,"a",@progbits
	.sectionflags	@""
	.align	4
.nv.constant0.triton_poi_fused__native_batch_norm_legit_no_training_relu_11:
	.zero		580
